//
// Generated by NVIDIA NVVM Compiler
//
// Compiler Build ID: CL-36424714
// Cuda compilation tools, release 13.0, V13.0.88
// Based on NVVM 20.0.0
//

.version 9.0
.target sm_100
.address_size 64

	// .globl	_Z5indexPfS_iPli
.extern .func  (.param .b32 func_retval0) vprintf
(
	.param .b64 vprintf_param_0,
	.param .b64 vprintf_param_1
)
;
.global .align 1 .b8 $str[48] = {73, 110, 100, 101, 120, 32, 105, 110, 116, 111, 32, 97, 32, 37, 100, 32, 105, 115, 32, 103, 114, 101, 97, 116, 101, 114, 32, 116, 104, 97, 110, 32, 108, 101, 110, 103, 116, 104, 32, 111, 102, 32, 97, 32, 37, 100, 10};

.visible .entry _Z5indexPfS_iPli(
	.param .u64 .ptr .align 1 _Z5indexPfS_iPli_param_0,
	.param .u64 .ptr .align 1 _Z5indexPfS_iPli_param_1,
	.param .u32 _Z5indexPfS_iPli_param_2,
	.param .u64 .ptr .align 1 _Z5indexPfS_iPli_param_3,
	.param .u32 _Z5indexPfS_iPli_param_4
)
{
	.local .align 8 .b8 	__local_depot0[16];
	.reg .b64 	%SP;
	.reg .b64 	%SPL;
	.reg .pred 	%p<3>;
	.reg .b32 	%r<9>;
	.reg .b32 	%f<2>;
	.reg .b64 	%rd<19>;

	mov.u64 	%SPL, __local_depot0;
	cvta.local.u64 	%SP, %SPL;
	ld.param.u64 	%rd2, [_Z5indexPfS_iPli_param_0];
	ld.param.u64 	%rd3, [_Z5indexPfS_iPli_param_1];
	ld.param.u32 	%r2, [_Z5indexPfS_iPli_param_2];
	ld.param.u64 	%rd4, [_Z5indexPfS_iPli_param_3];
	ld.param.u32 	%r3, [_Z5indexPfS_iPli_param_4];
	mov.u32 	%r4, %tid.x;
	mov.u32 	%r5, %ctaid.x;
	mov.u32 	%r6, %ntid.x;
	mad.lo.s32 	%r1, %r5, %r6, %r4;
	setp.ge.s32 	%p1, %r1, %r3;
	@%p1 bra 	$L__BB0_4;
	cvta.to.global.u64 	%rd5, %rd4;
	mul.wide.s32 	%rd6, %r1, 8;
	add.s64 	%rd7, %rd5, %rd6;
	ld.global.u64 	%rd1, [%rd7];
	cvt.s64.s32 	%rd8, %r2;
	setp.ge.s64 	%p2, %rd1, %rd8;
	@%p2 bra 	$L__BB0_3;
	cvta.to.global.u64 	%rd13, %rd3;
	shl.b64 	%rd14, %rd1, 2;
	add.s64 	%rd15, %rd13, %rd14;
	ld.global.f32 	%f1, [%rd15];
	cvta.to.global.u64 	%rd16, %rd2;
	mul.wide.s32 	%rd17, %r1, 4;
	add.s64 	%rd18, %rd16, %rd17;
	st.global.f32 	[%rd18], %f1;
	bra.uni 	$L__BB0_4;
$L__BB0_3:
	add.u64 	%rd9, %SP, 0;
	add.u64 	%rd10, %SPL, 0;
	st.local.u64 	[%rd10], %rd1;
	st.local.u32 	[%rd10+8], %r2;
	mov.u64 	%rd11, $str;
	cvta.global.u64 	%rd12, %rd11;
	{ // callseq 0, 0
	.param .b64 param0;
	st.param.b64 	[param0], %rd12;
	.param .b64 param1;
	st.param.b64 	[param1], %rd9;
	.param .b32 retval0;
	call.uni (retval0), 
	vprintf, 
	(
	param0, 
	param1
	);
	ld.param.b32 	%r7, [retval0];
	} // callseq 0
$L__BB0_4:
	ret;

}


// ===== COMPILED SASS (sm_100) =====

	.target	sm_100

	.elftype	@"ET_EXEC"


//--------------------- .note.nv.tkinfo           --------------------------
	.section	.note.nv.tkinfo,"",@"SHT_NOTE"
	.sectionflags	@"SHF_NOTE_NV_TKINFO"
	.tkinfo
        /*0018*/ 	.word	0x00000002
        /*0030*/ 	.string	""
        /*0030*/ 	.string	"ptxas"
        /*0030*/ 	.string	"Cuda compilation tools, release 13.0, V13.0.88"
        /*0030*/ 	.string	"Build cuda_13.0.r13.0/compiler.36424714_0"
        /*0030*/ 	.string	"-arch sm_100 -m 64 "



//--------------------- .note.nv.cuinfo           --------------------------
	.section	.note.nv.cuinfo,"",@"SHT_NOTE"
	.sectionflags	@"SHF_NOTE_NV_CUINFO"
        /*0018*/ 	.short	0x0002
        /*001a*/ 	.short	0x0064
        /*001c*/ 	.short	0x0082
	.zero		2


//--------------------- .nv.info                  --------------------------
	.section	.nv.info,"",@"SHT_CUDA_INFO"
	.align	4


	//----- nvinfo : EIATTR_REGCOUNT
	.align		4
        /*0000*/ 	.byte	0x04, 0x2f
        /*0002*/ 	.short	(.L_2 - .L_1)
	.align		4
.L_1:
        /*0004*/ 	.word	index@(_Z5indexPfS_iPli)
        /*0008*/ 	.word	0x00000018


	//----- nvinfo : EIATTR_FRAME_SIZE
	.align		4
.L_2:
        /*000c*/ 	.byte	0x04, 0x11
        /*000e*/ 	.short	(.L_4 - .L_3)
	.align		4
.L_3:
        /*0010*/ 	.word	index@(_Z5indexPfS_iPli)
        /*0014*/ 	.word	0x00000010


	//----- nvinfo : EIATTR_MIN_STACK_SIZE
	.align		4
.L_4:
        /*0018*/ 	.byte	0x04, 0x12
        /*001a*/ 	.short	(.L_6 - .L_5)
	.align		4
.L_5:
        /*001c*/ 	.word	index@(_Z5indexPfS_iPli)
        /*0020*/ 	.word	0x00000010
.L_6:


//--------------------- .nv.compat                --------------------------
	.section	.nv.compat,"",@"SHT_CUDA_COMPAT_INFO"
	.align	4
        /*0000*/ 	.byte	0x02, 0x09, 0x00, 0x00, 0x02, 0x02, 0x01, 0x00, 0x02, 0x05, 0x05, 0x00, 0x03, 0x07, 0x01, 0x01
        /*0010*/ 	.byte	0x02, 0x03, 0x00, 0x00, 0x02, 0x06, 0x01, 0x00, 0x04, 0x0b, 0x08, 0x00, 0x09, 0x00, 0x00, 0x00
        /*0020*/ 	.byte	0x00, 0x00, 0x00, 0x00


//--------------------- .nv.info._Z5indexPfS_iPli --------------------------
	.section	.nv.info._Z5indexPfS_iPli,"",@"SHT_CUDA_INFO"
	.sectionflags	@""
	.align	4


	//----- nvinfo : EIATTR_CUDA_API_VERSION
	.align		4
        /*0000*/ 	.byte	0x04, 0x37
        /*0002*/ 	.short	(.L_8 - .L_7)
.L_7:
        /*0004*/ 	.word	0x00000082


	//----- nvinfo : EIATTR_KPARAM_INFO
	.align		4
.L_8:
        /*0008*/ 	.byte	0x04, 0x17
        /*000a*/ 	.short	(.L_10 - .L_9)
.L_9:
        /*000c*/ 	.word	0x00000000
        /*0010*/ 	.short	0x0004
        /*0012*/ 	.short	0x0020
        /*0014*/ 	.byte	0x00, 0xf0, 0x11, 0x00


	//----- nvinfo : EIATTR_KPARAM_INFO
	.align		4
.L_10:
        /*0018*/ 	.byte	0x04, 0x17
        /*001a*/ 	.short	(.L_12 - .L_11)
.L_11:
        /*001c*/ 	.word	0x00000000
        /*0020*/ 	.short	0x0003
        /*0022*/ 	.short	0x0018
        /*0024*/ 	.byte	0x00, 0xf5, 0x21, 0x00


	//----- nvinfo : EIATTR_KPARAM_INFO
	.align		4
.L_12:
        /*0028*/ 	.byte	0x04, 0x17
        /*002a*/ 	.short	(.L_14 - .L_13)
.L_13:
        /*002c*/ 	.word	0x00000000
        /*0030*/ 	.short	0x0002
        /*0032*/ 	.short	0x0010
        /*0034*/ 	.byte	0x00, 0xf0, 0x11, 0x00


	//----- nvinfo : EIATTR_KPARAM_INFO
	.align		4
.L_14:
        /*0038*/ 	.byte	0x04, 0x17
        /*003a*/ 	.short	(.L_16 - .L_15)
.L_15:
        /*003c*/ 	.word	0x00000000
        /*0040*/ 	.short	0x0001
        /*0042*/ 	.short	0x0008
        /*0044*/ 	.byte	0x00, 0xf5, 0x21, 0x00


	//----- nvinfo : EIATTR_KPARAM_INFO
	.align		4
.L_16:
        /*0048*/ 	.byte	0x04, 0x17
        /*004a*/ 	.short	(.L_18 - .L_17)
.L_17:
        /*004c*/ 	.word	0x00000000
        /*0050*/ 	.short	0x0000
        /*0052*/ 	.short	0x0000
        /*0054*/ 	.byte	0x00, 0xf5, 0x21, 0x00


	//----- nvinfo : EIATTR_SPARSE_MMA_MASK
	.align		4
.L_18:
        /*0058*/ 	.byte	0x03, 0x50
        /*005a*/ 	.short	0x0000


	//----- nvinfo : EIATTR_MAXREG_COUNT
	.align		4
        /*005c*/ 	.byte	0x03, 0x1b
        /*005e*/ 	.short	0x00ff


	//----- nvinfo : EIATTR_EXTERNS
	.align		4
        /*0060*/ 	.byte	0x04, 0x0f
        /*0062*/ 	.short	(.L_20 - .L_19)


	//   ....[0]....
	.align		4
.L_19:
        /*0064*/ 	.word	index@(vprintf)


	//----- nvinfo : EIATTR_MERCURY_ISA_VERSION
	.align		4
.L_20:
        /*0068*/ 	.byte	0x03, 0x5f
        /*006a*/ 	.short	0x0101


	//----- nvinfo : EIATTR_VRC_CTA_INIT_COUNT
	.align		4
        /*006c*/ 	.byte	0x02, 0x4a
	.zero		1
	.zero		1


	//----- nvinfo : EIATTR_SYSCALL_OFFSETS
	.align		4
        /*0070*/ 	.byte	0x04, 0x46
        /*0072*/ 	.short	(.L_22 - .L_21)


	//   ....[0]....
.L_21:
        /*0074*/ 	.word	0x00000260


	//----- nvinfo : EIATTR_EXIT_INSTR_OFFSETS
	.align		4
.L_22:
        /*0078*/ 	.byte	0x04, 0x1c
        /*007a*/ 	.short	(.L_24 - .L_23)


	//   ....[0]....
.L_23:
        /*007c*/ 	.word	0x000000c0


	//   ....[1]....
        /*0080*/ 	.word	0x000001d0


	//   ....[2]....
        /*0084*/ 	.word	0x00000270


	//----- nvinfo : EIATTR_CRS_STACK_SIZE
	.align		4
.L_24:
        /*0088*/ 	.byte	0x04, 0x1e
        /*008a*/ 	.short	(.L_26 - .L_25)
.L_25:
        /*008c*/ 	.word	0x00000000


	//----- nvinfo : EIATTR_CBANK_PARAM_SIZE
	.align		4
.L_26:
        /*0090*/ 	.byte	0x03, 0x19
        /*0092*/ 	.short	0x0024


	//----- nvinfo : EIATTR_PARAM_CBANK
	.align		4
        /*0094*/ 	.byte	0x04, 0x0a
        /*0096*/ 	.short	(.L_28 - .L_27)
	.align		4
.L_27:
        /*0098*/ 	.word	index@(.nv.constant0._Z5indexPfS_iPli)
        /*009c*/ 	.short	0x0380
        /*009e*/ 	.short	0x0024


	//----- nvinfo : EIATTR_SW_WAR
	.align		4
.L_28:
        /*00a0*/ 	.byte	0x04, 0x36
        /*00a2*/ 	.short	(.L_30 - .L_29)
.L_29:
        /*00a4*/ 	.word	0x00000008
.L_30:


//--------------------- .nv.callgraph             --------------------------
	.section	.nv.callgraph,"",@"SHT_CUDA_CALLGRAPH"
	.align	4
	.sectionentsize	8
	.align		4
        /*0000*/ 	.word	0x00000000
	.align		4
        /*0004*/ 	.word	0xffffffff
	.align		4
        /*0008*/ 	.word	index@(_Z5indexPfS_iPli)
	.align		4
        /*000c*/ 	.word	index@(vprintf)
	.align		4
        /*0010*/ 	.word	0x00000000
	.align		4
        /*0014*/ 	.word	0xfffffffe
	.align		4
        /*0018*/ 	.word	0x00000000
	.align		4
        /*001c*/ 	.word	0xfffffffd
	.align		4
        /*0020*/ 	.word	0x00000000
	.align		4
        /*0024*/ 	.word	0xfffffffc


//--------------------- .nv.constant4             --------------------------
	.section	.nv.constant4,"a",@progbits
	.align	8
	.align		8
.nv.constant4:
        /*0000*/ 	.dword	vprintf
	.align		8
        /*0008*/ 	.dword	$str


//--------------------- .text._Z5indexPfS_iPli    --------------------------
	.section	.text._Z5indexPfS_iPli,"ax",@progbits
	.align	128
        .global         _Z5indexPfS_iPli
        .type           _Z5indexPfS_iPli,@function
        .size           _Z5indexPfS_iPli,(.L_x_3 - _Z5indexPfS_iPli)
        .other          _Z5indexPfS_iPli,@"STO_CUDA_ENTRY STV_DEFAULT"
_Z5indexPfS_iPli:
.text._Z5indexPfS_iPli:
[----:B------:R-:W0:Y:S01]  /*0000*/  LDC R1, c[0x0][0x37c] ;  /* 0x0000df00ff017b82 */ /* 0x000e220000000800 */
[----:B------:R-:W1:Y:S01]  /*0010*/  S2R R9, SR_TID.X ;  /* 0x0000000000097919 */ /* 0x000e620000002100 */
[----:B------:R-:W2:Y:S06]  /*0020*/  LDCU UR5, c[0x0][0x2fc] ;  /* 0x00005f80ff0577ac */ /* 0x000eac0008000800 */
[----:B------:R-:W1:Y:S01]  /*0030*/  S2UR UR6, SR_CTAID.X ;  /* 0x00000000000679c3 */ /* 0x000e620000002500 */
[----:B0-----:R-:W-:Y:S01]  /*0040*/  VIADD R1, R1, 0xfffffff0 ;  /* 0xfffffff001017836 */ /* 0x001fe20000000000 */
[----:B------:R-:W0:Y:S01]  /*0050*/  LDCU UR7, c[0x0][0x3a0] ;  /* 0x00007400ff0777ac */ /* 0x000e220008000800 */
[----:B------:R-:W3:Y:S05]  /*0060*/  LDCU UR4, c[0x0][0x2f8] ;  /* 0x00005f00ff0477ac */ /* 0x000eea0008000800 */
[----:B------:R-:W1:Y:S01]  /*0070*/  LDC R0, c[0x0][0x360] ;  /* 0x0000d800ff007b82 */ /* 0x000e620000000800 */
[----:B---3--:R-:W-:-:S05]  /*0080*/  IADD3 R6, P1, PT, R1, UR4, RZ ;  /* 0x0000000401067c10 */ /* 0x008fca000ff3e0ff */
[----:B--2---:R-:W-:Y:S02]  /*0090*/  IMAD.X R7, RZ, RZ, UR5, P1 ;  /* 0x00000005ff077e24 */ /* 0x004fe400088e06ff */
[----:B-1----:R-:W-:-:S05]  /*00a0*/  IMAD R9, R0, UR6, R9 ;  /* 0x0000000600097c24 */ /* 0x002fca000f8e0209 */
[----:B0-----:R-:W-:-:S13]  /*00b0*/  ISETP.GE.AND P0, PT, R9, UR7, PT ;  /* 0x0000000709007c0c */ /* 0x001fda000bf06270 */
[----:B------:R-:W-:Y:S05]  /*00c0*/  @P0 EXIT ;  /* 0x000000000000094d */ /* 0x000fea0003800000 */
[----:B------:R-:W0:Y:S01]  /*00d0*/  LDC.64 R2, c[0x0][0x398] ;  /* 0x0000e600ff027b82 */ /* 0x000e220000000a00 */
[----:B------:R-:W1:Y:S07]  /*00e0*/  LDCU.64 UR36, c[0x0][0x358] ;  /* 0x00006b00ff2477ac */ /* 0x000e6e0008000a00 */
[----:B------:R-:W2:Y:S01]  /*00f0*/  LDC R10, c[0x0][0x390] ;  /* 0x0000e400ff0a7b82 */ /* 0x000ea20000000800 */
[----:B0-----:R-:W-:-:S06]  /*0100*/  IMAD.WIDE R2, R9, 0x8, R2 ;  /* 0x0000000809027825 */ /* 0x001fcc00078e0202 */
[----:B-1----:R-:W3:Y:S01]  /*0110*/  LDG.E.64 R2, desc[UR36][R2.64] ;  /* 0x0000002402027981 */ /* 0x002ee2000c1e1b00 */
[----:B--2---:R-:W-:Y:S02]  /*0120*/  SHF.R.S32.HI R5, RZ, 0x1f, R10 ;  /* 0x0000001fff057819 */ /* 0x004fe4000001140a */
[----:B---3--:R-:W-:-:S04]  /*0130*/  ISETP.GE.U32.AND P0, PT, R2, R10, PT ;  /* 0x0000000a0200720c */ /* 0x008fc80003f06070 */
[----:B------:R-:W-:-:S13]  /*0140*/  ISETP.GE.AND.EX P0, PT, R3, R5, PT, P0 ;  /* 0x000000050300720c */ /* 0x000fda0003f06300 */
[----:B------:R-:W-:Y:S05]  /*0150*/  @P0 BRA `(.L_x_0) ;  /* 0x0000000000200947 */ /* 0x000fea0003800000 */
[----:B------:R-:W0:Y:S02]  /*0160*/  LDCU.64 UR4, c[0x0][0x388] ;  /* 0x00007100ff0477ac */ /* 0x000e240008000a00 */
[----:B0-----:R-:W-:-:S04]  /*0170*/  LEA R4, P0, R2, UR4, 0x2 ;  /* 0x0000000402047c11 */ /* 0x001fc8000f8010ff */
[----:B------:R-:W-:Y:S02]  /*0180*/  LEA.HI.X R5, R2, UR5, R3, 0x2, P0 ;  /* 0x0000000502057c11 */ /* 0x000fe400080f1403 */
[----:B------:R-:W0:Y:S04]  /*0190*/  LDC.64 R2, c[0x0][0x380] ;  /* 0x0000e000ff027b82 */ /* 0x000e280000000a00 */
[----:B------:R-:W2:Y:S01]  /*01a0*/  LDG.E R5, desc[UR36][R4.64] ;  /* 0x0000002404057981 */ /* 0x000ea2000c1e1900 */
[----:B0-----:R-:W-:-:S05]  /*01b0*/  IMAD.WIDE R2, R9, 0x4, R2 ;  /* 0x0000000409027825 */ /* 0x001fca00078e0202 */
[----:B--2---:R-:W-:Y:S01]  /*01c0*/  STG.E desc[UR36][R2.64], R5 ;  /* 0x0000000502007986 */ /* 0x004fe2000c101924 */
[----:B------:R-:W-:Y:S05]  /*01d0*/  EXIT ;  /* 0x000000000000794d */ /* 0x000fea0003800000 */
.L_x_0:
[----:B------:R-:W-:Y:S01]  /*01e0*/  MOV R0, 0x0 ;  /* 0x0000000000007802 */ /* 0x000fe20000000f00 */
[----:B------:R0:W-:Y:S01]  /*01f0*/  STL.64 [R1], R2 ;  /* 0x0000000201007387 */ /* 0x0001e20000100a00 */
[----:B------:R-:W1:Y:S02]  /*0200*/  LDCU.64 UR4, c[0x4][0x8] ;  /* 0x01000100ff0477ac */ /* 0x000e640008000a00 */
[----:B------:R0:W2:Y:S01]  /*0210*/  LDC.64 R8, c[0x4][R0] ;  /* 0x0100000000087b82 */ /* 0x0000a20000000a00 */
[----:B------:R0:W-:Y:S01]  /*0220*/  STL [R1+0x8], R10 ;  /* 0x0000080a01007387 */ /* 0x0001e20000100800 */
[----:B-1----:R-:W-:Y:S02]  /*0230*/  IMAD.U32 R4, RZ, RZ, UR4 ;  /* 0x00000004ff047e24 */ /* 0x002fe4000f8e00ff */
[----:B0-----:R-:W-:-:S07]  /*0240*/  IMAD.U32 R5, RZ, RZ, UR5 ;  /* 0x00000005ff057e24 */ /* 0x001fce000f8e00ff */
[----:B------:R-:W-:-:S07]  /*0250*/  LEPC R20, `(.L_x_1) ;  /* 0x000000001014794e */ /* 0x000fce0000000000 */
[----:B--2---:R-:W-:Y:S05]  /*0260*/  CALL.ABS.NOINC R8 ;  /* 0x0000000008007343 */ /* 0x004fea0003c00000 */
.L_x_1:
[----:B------:R-:W-:Y:S05]  /*0270*/  EXIT ;  /* 0x000000000000794d */ /* 0x000fea0003800000 */
.L_x_2:
[----:B------:R-:W-:-:S00]  /*0280*/  BRA `(.L_x_2) ;  /* 0xfffffffc00fc7947 */ /* 0x000fc0000383ffff */
[----:B------:R-:W-:-:S00]  /*0290*/  NOP ;  /* 0x0000000000007918 */ /* 0x000fc00000000000 */
        /* <DEDUP_REMOVED lines=14> */
.L_x_3:


//--------------------- .nv.global.init           --------------------------
	.section	.nv.global.init,"aw",@progbits
.nv.global.init:
	.type		$str,@object
	.size		$str,(.L_0 - $str)
$str:
        /*0000*/ 	.byte	0x49, 0x6e, 0x64, 0x65, 0x78, 0x20, 0x69, 0x6e, 0x74, 0x6f, 0x20, 0x61, 0x20, 0x25, 0x64, 0x20
        /*0010*/ 	.byte	0x69, 0x73, 0x20, 0x67, 0x72, 0x65, 0x61, 0x74, 0x65, 0x72, 0x20, 0x74, 0x68, 0x61, 0x6e, 0x20
        /*0020*/ 	.byte	0x6c, 0x65, 0x6e, 0x67, 0x74, 0x68, 0x20, 0x6f, 0x66, 0x20, 0x61, 0x20, 0x25, 0x64, 0x0a, 0x00
.L_0:


//--------------------- .nv.shared.reserved.0     --------------------------
	.section	.nv.shared.reserved.0,"aw",@nobits
	.weak		__nv_reservedSMEM_offset_0_alias
	.size		__nv_reservedSMEM_offset_0_alias, 0, 64
	.other		__nv_reservedSMEM_offset_0_alias,@"STO_CUDA_RESERVED_SHARED STV_DEFAULT"
__nv_reservedSMEM_offset_0_alias:
	.zero		0
	.zero		64


//--------------------- .nv.constant0._Z5indexPfS_iPli --------------------------
	.section	.nv.constant0._Z5indexPfS_iPli,"a",@progbits
	.sectionflags	@""
	.align	4
.nv.constant0._Z5indexPfS_iPli:
	.zero		932


//--------------------- SYMBOLS --------------------------

	.type		.nv.reservedSmem.offset0,@object
	.size		.nv.reservedSmem.offset0,0x4
	.type		vprintf,@function
